//
// Generated by NVIDIA NVVM Compiler
//
// Compiler Build ID: CL-36424714
// Cuda compilation tools, release 13.0, V13.0.88
// Based on NVVM 20.0.0
//

.version 9.0
.target sm_100
.address_size 64

	// .globl	_Z25std_multiplication_kernelPiS_S_

.visible .entry _Z25std_multiplication_kernelPiS_S_(
	.param .u64 .ptr .align 1 _Z25std_multiplication_kernelPiS_S__param_0,
	.param .u64 .ptr .align 1 _Z25std_multiplication_kernelPiS_S__param_1,
	.param .u64 .ptr .align 1 _Z25std_multiplication_kernelPiS_S__param_2
)
{
	.reg .pred 	%p<4>;
	.reg .b32 	%r<24>;
	.reg .b64 	%rd<13>;

	ld.param.u64 	%rd1, [_Z25std_multiplication_kernelPiS_S__param_0];
	ld.param.u64 	%rd2, [_Z25std_multiplication_kernelPiS_S__param_1];
	ld.param.u64 	%rd3, [_Z25std_multiplication_kernelPiS_S__param_2];
	mov.u32 	%r3, %ntid.x;
	mov.u32 	%r4, %ctaid.x;
	mov.u32 	%r5, %tid.x;
	mad.lo.s32 	%r1, %r3, %r4, %r5;
	mov.u32 	%r6, %ntid.y;
	mov.u32 	%r7, %ctaid.y;
	mov.u32 	%r8, %tid.y;
	mad.lo.s32 	%r9, %r6, %r7, %r8;
	setp.gt.s32 	%p1, %r1, 3;
	setp.gt.u32 	%p2, %r9, 3;
	or.pred  	%p3, %p1, %p2;
	@%p3 bra 	$L__BB0_2;
	cvta.to.global.u64 	%rd4, %rd3;
	cvta.to.global.u64 	%rd5, %rd1;
	cvta.to.global.u64 	%rd6, %rd2;
	shl.b32 	%r10, %r9, 2;
	mul.wide.u32 	%rd7, %r10, 4;
	add.s64 	%rd8, %rd5, %rd7;
	ld.global.u32 	%r11, [%rd8];
	mul.wide.s32 	%rd9, %r1, 4;
	add.s64 	%rd10, %rd6, %rd9;
	ld.global.u32 	%r12, [%rd10];
	mul.lo.s32 	%r13, %r12, %r11;
	ld.global.u32 	%r14, [%rd8+4];
	ld.global.u32 	%r15, [%rd10+16];
	mad.lo.s32 	%r16, %r15, %r14, %r13;
	ld.global.u32 	%r17, [%rd8+8];
	ld.global.u32 	%r18, [%rd10+32];
	mad.lo.s32 	%r19, %r18, %r17, %r16;
	ld.global.u32 	%r20, [%rd8+12];
	ld.global.u32 	%r21, [%rd10+48];
	mad.lo.s32 	%r22, %r21, %r20, %r19;
	add.s32 	%r23, %r10, %r1;
	mul.wide.s32 	%rd11, %r23, 4;
	add.s64 	%rd12, %rd4, %rd11;
	st.global.u32 	[%rd12], %r22;
$L__BB0_2:
	ret;

}


// ===== COMPILED SASS (sm_100) =====

	.target	sm_100

	.elftype	@"ET_EXEC"


//--------------------- .note.nv.tkinfo           --------------------------
	.section	.note.nv.tkinfo,"",@"SHT_NOTE"
	.sectionflags	@"SHF_NOTE_NV_TKINFO"
	.tkinfo
        /*0018*/ 	.word	0x00000002
        /*0030*/ 	.string	""
        /*0030*/ 	.string	"ptxas"
        /*0030*/ 	.string	"Cuda compilation tools, release 13.0, V13.0.88"
        /*0030*/ 	.string	"Build cuda_13.0.r13.0/compiler.36424714_0"
        /*0030*/ 	.string	"-arch sm_100 -m 64 "



//--------------------- .note.nv.cuinfo           --------------------------
	.section	.note.nv.cuinfo,"",@"SHT_NOTE"
	.sectionflags	@"SHF_NOTE_NV_CUINFO"
        /*0018*/ 	.short	0x0002
        /*001a*/ 	.short	0x0064
        /*001c*/ 	.short	0x0082
	.zero		2


//--------------------- .nv.info                  --------------------------
	.section	.nv.info,"",@"SHT_CUDA_INFO"
	.align	4


	//----- nvinfo : EIATTR_REGCOUNT
	.align		4
        /*0000*/ 	.byte	0x04, 0x2f
        /*0002*/ 	.short	(.L_1 - .L_0)
	.align		4
.L_0:
        /*0004*/ 	.word	index@(_Z25std_multiplication_kernelPiS_S_)
        /*0008*/ 	.word	0x00000014


	//----- nvinfo : EIATTR_FRAME_SIZE
	.align		4
.L_1:
        /*000c*/ 	.byte	0x04, 0x11
        /*000e*/ 	.short	(.L_3 - .L_2)
	.align		4
.L_2:
        /*0010*/ 	.word	index@(_Z25std_multiplication_kernelPiS_S_)
        /*0014*/ 	.word	0x00000000


	//----- nvinfo : EIATTR_MIN_STACK_SIZE
	.align		4
.L_3:
        /*0018*/ 	.byte	0x04, 0x12
        /*001a*/ 	.short	(.L_5 - .L_4)
	.align		4
.L_4:
        /*001c*/ 	.word	index@(_Z25std_multiplication_kernelPiS_S_)
        /*0020*/ 	.word	0x00000000
.L_5:


//--------------------- .nv.compat                --------------------------
	.section	.nv.compat,"",@"SHT_CUDA_COMPAT_INFO"
	.align	4
        /*0000*/ 	.byte	0x02, 0x09, 0x00, 0x00, 0x02, 0x02, 0x01, 0x00, 0x02, 0x05, 0x05, 0x00, 0x03, 0x07, 0x01, 0x01
        /*0010*/ 	.byte	0x02, 0x03, 0x00, 0x00, 0x02, 0x06, 0x01, 0x00, 0x04, 0x0b, 0x08, 0x00, 0x09, 0x00, 0x00, 0x00
        /*0020*/ 	.byte	0x00, 0x00, 0x00, 0x00


//--------------------- .nv.info._Z25std_multiplication_kernelPiS_S_ --------------------------
	.section	.nv.info._Z25std_multiplication_kernelPiS_S_,"",@"SHT_CUDA_INFO"
	.sectionflags	@""
	.align	4


	//----- nvinfo : EIATTR_CUDA_API_VERSION
	.align		4
        /*0000*/ 	.byte	0x04, 0x37
        /*0002*/ 	.short	(.L_7 - .L_6)
.L_6:
        /*0004*/ 	.word	0x00000082


	//----- nvinfo : EIATTR_KPARAM_INFO
	.align		4
.L_7:
        /*0008*/ 	.byte	0x04, 0x17
        /*000a*/ 	.short	(.L_9 - .L_8)
.L_8:
        /*000c*/ 	.word	0x00000000
        /*0010*/ 	.short	0x0002
        /*0012*/ 	.short	0x0010
        /*0014*/ 	.byte	0x00, 0xf5, 0x21, 0x00


	//----- nvinfo : EIATTR_KPARAM_INFO
	.align		4
.L_9:
        /*0018*/ 	.byte	0x04, 0x17
        /*001a*/ 	.short	(.L_11 - .L_10)
.L_10:
        /*001c*/ 	.word	0x00000000
        /*0020*/ 	.short	0x0001
        /*0022*/ 	.short	0x0008
        /*0024*/ 	.byte	0x00, 0xf5, 0x21, 0x00


	//----- nvinfo : EIATTR_KPARAM_INFO
	.align		4
.L_11:
        /*0028*/ 	.byte	0x04, 0x17
        /*002a*/ 	.short	(.L_13 - .L_12)
.L_12:
        /*002c*/ 	.word	0x00000000
        /*0030*/ 	.short	0x0000
        /*0032*/ 	.short	0x0000
        /*0034*/ 	.byte	0x00, 0xf5, 0x21, 0x00


	//----- nvinfo : EIATTR_SPARSE_MMA_MASK
	.align		4
.L_13:
        /*0038*/ 	.byte	0x03, 0x50
        /*003a*/ 	.short	0x0000


	//----- nvinfo : EIATTR_MAXREG_COUNT
	.align		4
        /*003c*/ 	.byte	0x03, 0x1b
        /*003e*/ 	.short	0x00ff


	//----- nvinfo : EIATTR_MERCURY_ISA_VERSION
	.align		4
        /*0040*/ 	.byte	0x03, 0x5f
        /*0042*/ 	.short	0x0101


	//----- nvinfo : EIATTR_VRC_CTA_INIT_COUNT
	.align		4
        /*0044*/ 	.byte	0x02, 0x4a
	.zero		1
	.zero		1


	//----- nvinfo : EIATTR_EXIT_INSTR_OFFSETS
	.align		4
        /*0048*/ 	.byte	0x04, 0x1c
        /*004a*/ 	.short	(.L_15 - .L_14)


	//   ....[0]....
.L_14:
        /*004c*/ 	.word	0x000000b0


	//   ....[1]....
        /*0050*/ 	.word	0x00000220


	//----- nvinfo : EIATTR_CBANK_PARAM_SIZE
	.align		4
.L_15:
        /*0054*/ 	.byte	0x03, 0x19
        /*0056*/ 	.short	0x0018


	//----- nvinfo : EIATTR_PARAM_CBANK
	.align		4
        /*0058*/ 	.byte	0x04, 0x0a
        /*005a*/ 	.short	(.L_17 - .L_16)
	.align		4
.L_16:
        /*005c*/ 	.word	index@(.nv.constant0._Z25std_multiplication_kernelPiS_S_)
        /*0060*/ 	.short	0x0380
        /*0062*/ 	.short	0x0018


	//----- nvinfo : EIATTR_SW_WAR
	.align		4
.L_17:
        /*0064*/ 	.byte	0x04, 0x36
        /*0066*/ 	.short	(.L_19 - .L_18)
.L_18:
        /*0068*/ 	.word	0x00000008
.L_19:


//--------------------- .nv.callgraph             --------------------------
	.section	.nv.callgraph,"",@"SHT_CUDA_CALLGRAPH"
	.align	4
	.sectionentsize	8
	.align		4
        /*0000*/ 	.word	0x00000000
	.align		4
        /*0004*/ 	.word	0xffffffff
	.align		4
        /*0008*/ 	.word	0x00000000
	.align		4
        /*000c*/ 	.word	0xfffffffe
	.align		4
        /*0010*/ 	.word	0x00000000
	.align		4
        /*0014*/ 	.word	0xfffffffd
	.align		4
        /*0018*/ 	.word	0x00000000
	.align		4
        /*001c*/ 	.word	0xfffffffc


//--------------------- .text._Z25std_multiplication_kernelPiS_S_ --------------------------
	.section	.text._Z25std_multiplication_kernelPiS_S_,"ax",@progbits
	.align	128
        .global         _Z25std_multiplication_kernelPiS_S_
        .type           _Z25std_multiplication_kernelPiS_S_,@function
        .size           _Z25std_multiplication_kernelPiS_S_,(.L_x_1 - _Z25std_multiplication_kernelPiS_S_)
        .other          _Z25std_multiplication_kernelPiS_S_,@"STO_CUDA_ENTRY STV_DEFAULT"
_Z25std_multiplication_kernelPiS_S_:
.text._Z25std_multiplication_kernelPiS_S_:
[----:B------:R-:W-:Y:S01]  /*0000*/  LDC R1, c[0x0][0x37c] ;  /* 0x0000df00ff017b82 */ /* 0x000fe20000000800 */
[----:B------:R-:W0:Y:S01]  /*0010*/  S2R R0, SR_CTAID.Y ;  /* 0x0000000000007919 */ /* 0x000e220000002600 */
[----:B------:R-:W1:Y:S01]  /*0020*/  LDCU UR4, c[0x0][0x360] ;  /* 0x00006c00ff0477ac */ /* 0x000e620008000800 */
[----:B------:R-:W0:Y:S01]  /*0030*/  S2R R3, SR_TID.Y ;  /* 0x0000000000037919 */ /* 0x000e220000002200 */
[----:B------:R-:W0:Y:S01]  /*0040*/  LDCU UR5, c[0x0][0x364] ;  /* 0x00006c80ff0577ac */ /* 0x000e220008000800 */
[----:B------:R-:W1:Y:S01]  /*0050*/  S2R R9, SR_CTAID.X ;  /* 0x0000000000097919 */ /* 0x000e620000002500 */
[----:B------:R-:W1:Y:S01]  /*0060*/  S2R R2, SR_TID.X ;  /* 0x0000000000027919 */ /* 0x000e620000002100 */
[----:B0-----:R-:W-:-:S05]  /*0070*/  IMAD R0, R0, UR5, R3 ;  /* 0x0000000500007c24 */ /* 0x001fca000f8e0203 */
[----:B------:R-:W-:Y:S01]  /*0080*/  ISETP.GT.U32.AND P0, PT, R0, 0x3, PT ;  /* 0x000000030000780c */ /* 0x000fe20003f04070 */
[----:B-1----:R-:W-:-:S05]  /*0090*/  IMAD R9, R9, UR4, R2 ;  /* 0x0000000409097c24 */ /* 0x002fca000f8e0202 */
[----:B------:R-:W-:-:S13]  /*00a0*/  ISETP.GT.OR P0, PT, R9, 0x3, P0 ;  /* 0x000000030900780c */ /* 0x000fda0000704670 */
[----:B------:R-:W-:Y:S05]  /*00b0*/  @P0 EXIT ;  /* 0x000000000000094d */ /* 0x000fea0003800000 */
[----:B------:R-:W0:Y:S01]  /*00c0*/  LDC.64 R4, c[0x0][0x380] ;  /* 0x0000e000ff047b82 */ /* 0x000e220000000a00 */
[----:B------:R-:W1:Y:S01]  /*00d0*/  LDCU.64 UR4, c[0x0][0x358] ;  /* 0x00006b00ff0477ac */ /* 0x000e620008000a00 */
[----:B------:R-:W-:-:S06]  /*00e0*/  SHF.L.U32 R0, R0, 0x2, RZ ;  /* 0x0000000200007819 */ /* 0x000fcc00000006ff */
[----:B------:R-:W2:Y:S08]  /*00f0*/  LDC.64 R6, c[0x0][0x388] ;  /* 0x0000e200ff067b82 */ /* 0x000eb00000000a00 */
[----:B------:R-:W3:Y:S01]  /*0100*/  LDC.64 R2, c[0x0][0x390] ;  /* 0x0000e400ff027b82 */ /* 0x000ee20000000a00 */
[----:B0-----:R-:W-:-:S05]  /*0110*/  IMAD.WIDE.U32 R4, R0, 0x4, R4 ;  /* 0x0000000400047825 */ /* 0x001fca00078e0004 */
[----:B-1----:R-:W4:Y:S01]  /*0120*/  LDG.E R8, desc[UR4][R4.64] ;  /* 0x0000000404087981 */ /* 0x002f22000c1e1900 */
[----:B--2---:R-:W-:-:S03]  /*0130*/  IMAD.WIDE R6, R9, 0x4, R6 ;  /* 0x0000000409067825 */ /* 0x004fc600078e0206 */
[----:B------:R-:W2:Y:S04]  /*0140*/  LDG.E R13, desc[UR4][R4.64+0x4] ;  /* 0x00000404040d7981 */ /* 0x000ea8000c1e1900 */
[----:B------:R-:W4:Y:S04]  /*0150*/  LDG.E R11, desc[UR4][R6.64] ;  /* 0x00000004060b7981 */ /* 0x000f28000c1e1900 */
[----:B------:R-:W2:Y:S04]  /*0160*/  LDG.E R10, desc[UR4][R6.64+0x10] ;  /* 0x00001004060a7981 */ /* 0x000ea8000c1e1900 */
[----:B------:R-:W5:Y:S04]  /*0170*/  LDG.E R15, desc[UR4][R4.64+0x8] ;  /* 0x00000804040f7981 */ /* 0x000f68000c1e1900 */
[----:B------:R-:W5:Y:S04]  /*0180*/  LDG.E R12, desc[UR4][R6.64+0x20] ;  /* 0x00002004060c7981 */ /* 0x000f68000c1e1900 */
[----:B------:R-:W5:Y:S04]  /*0190*/  LDG.E R17, desc[UR4][R4.64+0xc] ;  /* 0x00000c0404117981 */ /* 0x000f68000c1e1900 */
[----:B------:R-:W5:Y:S01]  /*01a0*/  LDG.E R14, desc[UR4][R6.64+0x30] ;  /* 0x00003004060e7981 */ /* 0x000f62000c1e1900 */
[----:B------:R-:W-:-:S05]  /*01b0*/  IADD3 R9, PT, PT, R9, R0, RZ ;  /* 0x0000000009097210 */ /* 0x000fca0007ffe0ff */
[----:B---3--:R-:W-:-:S04]  /*01c0*/  IMAD.WIDE R2, R9, 0x4, R2 ;  /* 0x0000000409027825 */ /* 0x008fc800078e0202 */
[----:B----4-:R-:W-:-:S04]  /*01d0*/  IMAD R8, R8, R11, RZ ;  /* 0x0000000b08087224 */ /* 0x010fc800078e02ff */
[----:B--2---:R-:W-:-:S04]  /*01e0*/  IMAD R8, R13, R10, R8 ;  /* 0x0000000a0d087224 */ /* 0x004fc800078e0208 */
[----:B-----5:R-:W-:-:S04]  /*01f0*/  IMAD R8, R15, R12, R8 ;  /* 0x0000000c0f087224 */ /* 0x020fc800078e0208 */
[----:B------:R-:W-:-:S05]  /*0200*/  IMAD R17, R17, R14, R8 ;  /* 0x0000000e11117224 */ /* 0x000fca00078e0208 */
[----:B------:R-:W-:Y:S01]  /*0210*/  STG.E desc[UR4][R2.64], R17 ;  /* 0x0000001102007986 */ /* 0x000fe2000c101904 */
[----:B------:R-:W-:Y:S05]  /*0220*/  EXIT ;  /* 0x000000000000794d */ /* 0x000fea0003800000 */
.L_x_0:
[----:B------:R-:W-:-:S00]  /*0230*/  BRA `(.L_x_0) ;  /* 0xfffffffc00fc7947 */ /* 0x000fc0000383ffff */
[----:B------:R-:W-:-:S00]  /*0240*/  NOP ;  /* 0x0000000000007918 */ /* 0x000fc00000000000 */
        /* <DEDUP_REMOVED lines=11> */
.L_x_1:


//--------------------- .nv.shared.reserved.0     --------------------------
	.section	.nv.shared.reserved.0,"aw",@nobits
	.weak		__nv_reservedSMEM_offset_0_alias
	.size		__nv_reservedSMEM_offset_0_alias, 0, 64
	.other		__nv_reservedSMEM_offset_0_alias,@"STO_CUDA_RESERVED_SHARED STV_DEFAULT"
__nv_reservedSMEM_offset_0_alias:
	.zero		0
	.zero		64


//--------------------- .nv.constant0._Z25std_multiplication_kernelPiS_S_ --------------------------
	.section	.nv.constant0._Z25std_multiplication_kernelPiS_S_,"a",@progbits
	.sectionflags	@""
	.align	4
.nv.constant0._Z25std_multiplication_kernelPiS_S_:
	.zero		920


//--------------------- SYMBOLS --------------------------

	.type		.nv.reservedSmem.offset0,@object
	.size		.nv.reservedSmem.offset0,0x4
